//
// Generated by NVIDIA NVVM Compiler
//
// Compiler Build ID: CL-36424714
// Cuda compilation tools, release 13.0, V13.0.88
// Based on NVVM 20.0.0
//

.version 9.0
.target sm_100
.address_size 64

	// .globl	_Z22BasicConvolutionKernelPfS_

.visible .entry _Z22BasicConvolutionKernelPfS_(
	.param .u64 .ptr .align 1 _Z22BasicConvolutionKernelPfS__param_0,
	.param .u64 .ptr .align 1 _Z22BasicConvolutionKernelPfS__param_1
)
{
	.reg .pred 	%p<7>;
	.reg .b32 	%r<9>;
	.reg .b32 	%f<22>;
	.reg .b64 	%rd<17>;

	ld.param.u64 	%rd3, [_Z22BasicConvolutionKernelPfS__param_0];
	ld.param.u64 	%rd2, [_Z22BasicConvolutionKernelPfS__param_1];
	cvta.to.global.u64 	%rd1, %rd3;
	mov.u32 	%r6, %tid.x;
	mov.u32 	%r7, %ctaid.x;
	mov.u32 	%r8, %ntid.x;
	mad.lo.s32 	%r1, %r7, %r8, %r6;
	setp.gt.s32 	%p1, %r1, 1023;
	@%p1 bra 	$L__BB0_12;
	add.s32 	%r2, %r1, -2;
	setp.gt.u32 	%p2, %r2, 1023;
	mov.f32 	%f18, 0f00000000;
	@%p2 bra 	$L__BB0_3;
	mul.wide.u32 	%rd4, %r2, 4;
	add.s64 	%rd5, %rd1, %rd4;
	ld.global.f32 	%f12, [%rd5];
	add.f32 	%f18, %f12, 0f00000000;
$L__BB0_3:
	add.s32 	%r3, %r1, -1;
	setp.gt.u32 	%p3, %r3, 1023;
	@%p3 bra 	$L__BB0_5;
	mul.wide.u32 	%rd6, %r3, 4;
	add.s64 	%rd7, %rd1, %rd6;
	ld.global.f32 	%f13, [%rd7];
	add.f32 	%f18, %f18, %f13;
$L__BB0_5:
	setp.gt.u32 	%p4, %r1, 1023;
	@%p4 bra 	$L__BB0_7;
	mul.wide.u32 	%rd8, %r1, 4;
	add.s64 	%rd9, %rd1, %rd8;
	ld.global.f32 	%f14, [%rd9];
	add.f32 	%f18, %f18, %f14;
$L__BB0_7:
	add.s32 	%r4, %r1, 1;
	setp.gt.u32 	%p5, %r4, 1023;
	@%p5 bra 	$L__BB0_9;
	mul.wide.u32 	%rd10, %r4, 4;
	add.s64 	%rd11, %rd1, %rd10;
	ld.global.f32 	%f15, [%rd11];
	add.f32 	%f18, %f18, %f15;
$L__BB0_9:
	add.s32 	%r5, %r1, 2;
	setp.gt.u32 	%p6, %r5, 1023;
	@%p6 bra 	$L__BB0_11;
	mul.wide.u32 	%rd12, %r5, 4;
	add.s64 	%rd13, %rd1, %rd12;
	ld.global.f32 	%f16, [%rd13];
	add.f32 	%f18, %f18, %f16;
$L__BB0_11:
	cvta.to.global.u64 	%rd14, %rd2;
	mul.wide.s32 	%rd15, %r1, 4;
	add.s64 	%rd16, %rd14, %rd15;
	st.global.f32 	[%rd16], %f18;
$L__BB0_12:
	ret;

}


// ===== COMPILED SASS (sm_100) =====

	.target	sm_100

	.elftype	@"ET_EXEC"


//--------------------- .note.nv.tkinfo           --------------------------
	.section	.note.nv.tkinfo,"",@"SHT_NOTE"
	.sectionflags	@"SHF_NOTE_NV_TKINFO"
	.tkinfo
        /*0018*/ 	.word	0x00000002
        /*0030*/ 	.string	""
        /*0030*/ 	.string	"ptxas"
        /*0030*/ 	.string	"Cuda compilation tools, release 13.0, V13.0.88"
        /*0030*/ 	.string	"Build cuda_13.0.r13.0/compiler.36424714_0"
        /*0030*/ 	.string	"-arch sm_100 -m 64 "



//--------------------- .note.nv.cuinfo           --------------------------
	.section	.note.nv.cuinfo,"",@"SHT_NOTE"
	.sectionflags	@"SHF_NOTE_NV_CUINFO"
        /*0018*/ 	.short	0x0002
        /*001a*/ 	.short	0x0064
        /*001c*/ 	.short	0x0082
	.zero		2


//--------------------- .nv.info                  --------------------------
	.section	.nv.info,"",@"SHT_CUDA_INFO"
	.align	4


	//----- nvinfo : EIATTR_REGCOUNT
	.align		4
        /*0000*/ 	.byte	0x04, 0x2f
        /*0002*/ 	.short	(.L_1 - .L_0)
	.align		4
.L_0:
        /*0004*/ 	.word	index@(_Z22BasicConvolutionKernelPfS_)
        /*0008*/ 	.word	0x00000016


	//----- nvinfo : EIATTR_FRAME_SIZE
	.align		4
.L_1:
        /*000c*/ 	.byte	0x04, 0x11
        /*000e*/ 	.short	(.L_3 - .L_2)
	.align		4
.L_2:
        /*0010*/ 	.word	index@(_Z22BasicConvolutionKernelPfS_)
        /*0014*/ 	.word	0x00000000


	//----- nvinfo : EIATTR_MIN_STACK_SIZE
	.align		4
.L_3:
        /*0018*/ 	.byte	0x04, 0x12
        /*001a*/ 	.short	(.L_5 - .L_4)
	.align		4
.L_4:
        /*001c*/ 	.word	index@(_Z22BasicConvolutionKernelPfS_)
        /*0020*/ 	.word	0x00000000
.L_5:


//--------------------- .nv.compat                --------------------------
	.section	.nv.compat,"",@"SHT_CUDA_COMPAT_INFO"
	.align	4
        /*0000*/ 	.byte	0x02, 0x09, 0x00, 0x00, 0x02, 0x02, 0x01, 0x00, 0x02, 0x05, 0x05, 0x00, 0x03, 0x07, 0x01, 0x01
        /*0010*/ 	.byte	0x02, 0x03, 0x00, 0x00, 0x02, 0x06, 0x01, 0x00, 0x04, 0x0b, 0x08, 0x00, 0x09, 0x00, 0x00, 0x00
        /*0020*/ 	.byte	0x00, 0x00, 0x00, 0x00


//--------------------- .nv.info._Z22BasicConvolutionKernelPfS_ --------------------------
	.section	.nv.info._Z22BasicConvolutionKernelPfS_,"",@"SHT_CUDA_INFO"
	.sectionflags	@""
	.align	4


	//----- nvinfo : EIATTR_CUDA_API_VERSION
	.align		4
        /*0000*/ 	.byte	0x04, 0x37
        /*0002*/ 	.short	(.L_7 - .L_6)
.L_6:
        /*0004*/ 	.word	0x00000082


	//----- nvinfo : EIATTR_KPARAM_INFO
	.align		4
.L_7:
        /*0008*/ 	.byte	0x04, 0x17
        /*000a*/ 	.short	(.L_9 - .L_8)
.L_8:
        /*000c*/ 	.word	0x00000000
        /*0010*/ 	.short	0x0001
        /*0012*/ 	.short	0x0008
        /*0014*/ 	.byte	0x00, 0xf5, 0x21, 0x00


	//----- nvinfo : EIATTR_KPARAM_INFO
	.align		4
.L_9:
        /*0018*/ 	.byte	0x04, 0x17
        /*001a*/ 	.short	(.L_11 - .L_10)
.L_10:
        /*001c*/ 	.word	0x00000000
        /*0020*/ 	.short	0x0000
        /*0022*/ 	.short	0x0000
        /*0024*/ 	.byte	0x00, 0xf5, 0x21, 0x00


	//----- nvinfo : EIATTR_SPARSE_MMA_MASK
	.align		4
.L_11:
        /*0028*/ 	.byte	0x03, 0x50
        /*002a*/ 	.short	0x0000


	//----- nvinfo : EIATTR_MAXREG_COUNT
	.align		4
        /*002c*/ 	.byte	0x03, 0x1b
        /*002e*/ 	.short	0x00ff


	//----- nvinfo : EIATTR_MERCURY_ISA_VERSION
	.align		4
        /*0030*/ 	.byte	0x03, 0x5f
        /*0032*/ 	.short	0x0101


	//----- nvinfo : EIATTR_VRC_CTA_INIT_COUNT
	.align		4
        /*0034*/ 	.byte	0x02, 0x4a
	.zero		1
	.zero		1


	//----- nvinfo : EIATTR_EXIT_INSTR_OFFSETS
	.align		4
        /*0038*/ 	.byte	0x04, 0x1c
        /*003a*/ 	.short	(.L_13 - .L_12)


	//   ....[0]....
.L_12:
        /*003c*/ 	.word	0x00000060


	//   ....[1]....
        /*0040*/ 	.word	0x00000290


	//----- nvinfo : EIATTR_CBANK_PARAM_SIZE
	.align		4
.L_13:
        /*0044*/ 	.byte	0x03, 0x19
        /*0046*/ 	.short	0x0010


	//----- nvinfo : EIATTR_PARAM_CBANK
	.align		4
        /*0048*/ 	.byte	0x04, 0x0a
        /*004a*/ 	.short	(.L_15 - .L_14)
	.align		4
.L_14:
        /*004c*/ 	.word	index@(.nv.constant0._Z22BasicConvolutionKernelPfS_)
        /*0050*/ 	.short	0x0380
        /*0052*/ 	.short	0x0010


	//----- nvinfo : EIATTR_SW_WAR
	.align		4
.L_15:
        /*0054*/ 	.byte	0x04, 0x36
        /*0056*/ 	.short	(.L_17 - .L_16)
.L_16:
        /*0058*/ 	.word	0x00000008
.L_17:


//--------------------- .nv.callgraph             --------------------------
	.section	.nv.callgraph,"",@"SHT_CUDA_CALLGRAPH"
	.align	4
	.sectionentsize	8
	.align		4
        /*0000*/ 	.word	0x00000000
	.align		4
        /*0004*/ 	.word	0xffffffff
	.align		4
        /*0008*/ 	.word	0x00000000
	.align		4
        /*000c*/ 	.word	0xfffffffe
	.align		4
        /*0010*/ 	.word	0x00000000
	.align		4
        /*0014*/ 	.word	0xfffffffd
	.align		4
        /*0018*/ 	.word	0x00000000
	.align		4
        /*001c*/ 	.word	0xfffffffc


//--------------------- .text._Z22BasicConvolutionKernelPfS_ --------------------------
	.section	.text._Z22BasicConvolutionKernelPfS_,"ax",@progbits
	.align	128
        .global         _Z22BasicConvolutionKernelPfS_
        .type           _Z22BasicConvolutionKernelPfS_,@function
        .size           _Z22BasicConvolutionKernelPfS_,(.L_x_1 - _Z22BasicConvolutionKernelPfS_)
        .other          _Z22BasicConvolutionKernelPfS_,@"STO_CUDA_ENTRY STV_DEFAULT"
_Z22BasicConvolutionKernelPfS_:
.text._Z22BasicConvolutionKernelPfS_:
[----:B------:R-:W-:Y:S01]  /*0000*/  LDC R1, c[0x0][0x37c] ;  /* 0x0000df00ff017b82 */ /* 0x000fe20000000800 */
[----:B------:R-:W0:Y:S07]  /*0010*/  S2R R0, SR_TID.X ;  /* 0x0000000000007919 */ /* 0x000e2e0000002100 */
[----:B------:R-:W0:Y:S08]  /*0020*/  S2UR UR4, SR_CTAID.X ;  /* 0x00000000000479c3 */ /* 0x000e300000002500 */
[----:B------:R-:W0:Y:S02]  /*0030*/  LDC R3, c[0x0][0x360] ;  /* 0x0000d800ff037b82 */ /* 0x000e240000000800 */
[----:B0-----:R-:W-:-:S05]  /*0040*/  IMAD R0, R3, UR4, R0 ;  /* 0x0000000403007c24 */ /* 0x001fca000f8e0200 */
[----:B------:R-:W-:-:S13]  /*0050*/  ISETP.GT.AND P0, PT, R0, 0x3ff, PT ;  /* 0x000003ff0000780c */ /* 0x000fda0003f04270 */
[----:B------:R-:W-:Y:S05]  /*0060*/  @P0 EXIT ;  /* 0x000000000000094d */ /* 0x000fea0003800000 */
[C---:B------:R-:W-:Y:S01]  /*0070*/  IADD3 R13, PT, PT, R0.reuse, -0x2, RZ ;  /* 0xfffffffe000d7810 */ /* 0x040fe20007ffe0ff */
[----:B------:R-:W0:Y:S01]  /*0080*/  LDCU.64 UR4, c[0x0][0x358] ;  /* 0x00006b00ff0477ac */ /* 0x000e220008000a00 */
[C---:B------:R-:W-:Y:S02]  /*0090*/  IADD3 R15, PT, PT, R0.reuse, -0x1, RZ ;  /* 0xffffffff000f7810 */ /* 0x040fe40007ffe0ff */
[----:B------:R-:W-:Y:S02]  /*00a0*/  ISETP.GT.U32.AND P0, PT, R13, 0x3ff, PT ;  /* 0x000003ff0d00780c */ /* 0x000fe40003f04070 */
[----:B------:R-:W-:Y:S02]  /*00b0*/  ISETP.GT.U32.AND P1, PT, R15, 0x3ff, PT ;  /* 0x000003ff0f00780c */ /* 0x000fe40003f24070 */
[C---:B------:R-:W-:Y:S02]  /*00c0*/  ISETP.GT.U32.AND P2, PT, R0.reuse, 0x3ff, PT ;  /* 0x000003ff0000780c */ /* 0x040fe40003f44070 */
[----:B------:R-:W-:-:S02]  /*00d0*/  IADD3 R17, PT, PT, R0, 0x1, RZ ;  /* 0x0000000100117810 */ /* 0x000fc40007ffe0ff */
[----:B------:R-:W-:Y:S02]  /*00e0*/  IADD3 R19, PT, PT, R0, 0x2, RZ ;  /* 0x0000000200137810 */ /* 0x000fe40007ffe0ff */
[----:B------:R-:W-:Y:S02]  /*00f0*/  ISETP.GT.U32.AND P3, PT, R17, 0x3ff, PT ;  /* 0x000003ff1100780c */ /* 0x000fe40003f64070 */
[----:B------:R-:W-:Y:S01]  /*0100*/  ISETP.GT.U32.AND P4, PT, R19, 0x3ff, PT ;  /* 0x000003ff1300780c */ /* 0x000fe20003f84070 */
[----:B------:R-:W1:Y:S08]  /*0110*/  @!P0 LDC.64 R6, c[0x0][0x380] ;  /* 0x0000e000ff068b82 */ /* 0x000e700000000a00 */
[----:B------:R-:W2:Y:S08]  /*0120*/  @!P1 LDC.64 R8, c[0x0][0x380] ;  /* 0x0000e000ff089b82 */ /* 0x000eb00000000a00 */
[----:B------:R-:W3:Y:S08]  /*0130*/  @!P2 LDC.64 R10, c[0x0][0x380] ;  /* 0x0000e000ff0aab82 */ /* 0x000ef00000000a00 */
[----:B------:R-:W4:Y:S01]  /*0140*/  @!P3 LDC.64 R4, c[0x0][0x380] ;  /* 0x0000e000ff04bb82 */ /* 0x000f220000000a00 */
[----:B-1----:R-:W-:-:S06]  /*0150*/  @!P0 IMAD.WIDE.U32 R6, R13, 0x4, R6 ;  /* 0x000000040d068825 */ /* 0x002fcc00078e0006 */
[----:B0-----:R-:W5:Y:S01]  /*0160*/  @!P0 LDG.E R6, desc[UR4][R6.64] ;  /* 0x0000000406068981 */ /* 0x001f62000c1e1900 */
[----:B------:R-:W0:Y:S01]  /*0170*/  @!P4 LDC.64 R2, c[0x0][0x380] ;  /* 0x0000e000ff02cb82 */ /* 0x000e220000000a00 */
[----:B--2---:R-:W-:-:S06]  /*0180*/  @!P1 IMAD.WIDE.U32 R8, R15, 0x4, R8 ;  /* 0x000000040f089825 */ /* 0x004fcc00078e0008 */
[----:B------:R-:W2:Y:S01]  /*0190*/  @!P1 LDG.E R8, desc[UR4][R8.64] ;  /* 0x0000000408089981 */ /* 0x000ea2000c1e1900 */
[----:B---3--:R-:W-:Y:S01]  /*01a0*/  @!P2 IMAD.WIDE.U32 R10, R0, 0x4, R10 ;  /* 0x00000004000aa825 */ /* 0x008fe200078e000a */
[----:B------:R-:W1:Y:S05]  /*01b0*/  LDC.64 R12, c[0x0][0x388] ;  /* 0x0000e200ff0c7b82 */ /* 0x000e6a0000000a00 */
[----:B------:R-:W3:Y:S01]  /*01c0*/  @!P2 LDG.E R10, desc[UR4][R10.64] ;  /* 0x000000040a0aa981 */ /* 0x000ee2000c1e1900 */
[----:B----4-:R-:W-:-:S06]  /*01d0*/  @!P3 IMAD.WIDE.U32 R4, R17, 0x4, R4 ;  /* 0x000000041104b825 */ /* 0x010fcc00078e0004 */
[----:B------:R-:W4:Y:S01]  /*01e0*/  @!P3 LDG.E R4, desc[UR4][R4.64] ;  /* 0x000000040404b981 */ /* 0x000f22000c1e1900 */
[----:B0-----:R-:W-:-:S06]  /*01f0*/  @!P4 IMAD.WIDE.U32 R2, R19, 0x4, R2 ;  /* 0x000000041302c825 */ /* 0x001fcc00078e0002 */
[----:B------:R-:W4:Y:S01]  /*0200*/  @!P4 LDG.E R2, desc[UR4][R2.64] ;  /* 0x000000040202c981 */ /* 0x000f22000c1e1900 */
[----:B------:R-:W-:Y:S02]  /*0210*/  HFMA2 R15, -RZ, RZ, 0, 0 ;  /* 0x00000000ff0f7431 */ /* 0x000fe400000001ff */
[----:B-----5:R-:W-:-:S04]  /*0220*/  @!P0 FADD R15, RZ, R6 ;  /* 0x00000006ff0f8221 */ /* 0x020fc80000000000 */
[----:B--2---:R-:W-:-:S04]  /*0230*/  @!P1 FADD R15, R15, R8 ;  /* 0x000000080f0f9221 */ /* 0x004fc80000000000 */
[----:B---3--:R-:W-:Y:S01]  /*0240*/  @!P2 FADD R15, R15, R10 ;  /* 0x0000000a0f0fa221 */ /* 0x008fe20000000000 */
[----:B-1----:R-:W-:-:S04]  /*0250*/  IMAD.WIDE R6, R0, 0x4, R12 ;  /* 0x0000000400067825 */ /* 0x002fc800078e020c */
[----:B----4-:R-:W-:-:S04]  /*0260*/  @!P3 FADD R15, R15, R4 ;  /* 0x000000040f0fb221 */ /* 0x010fc80000000000 */
[----:B------:R-:W-:-:S05]  /*0270*/  @!P4 FADD R15, R15, R2 ;  /* 0x000000020f0fc221 */ /* 0x000fca0000000000 */
[----:B------:R-:W-:Y:S01]  /*0280*/  STG.E desc[UR4][R6.64], R15 ;  /* 0x0000000f06007986 */ /* 0x000fe2000c101904 */
[----:B------:R-:W-:Y:S05]  /*0290*/  EXIT ;  /* 0x000000000000794d */ /* 0x000fea0003800000 */
.L_x_0:
[----:B------:R-:W-:-:S00]  /*02a0*/  BRA `(.L_x_0) ;  /* 0xfffffffc00fc7947 */ /* 0x000fc0000383ffff */
[----:B------:R-:W-:-:S00]  /*02b0*/  NOP ;  /* 0x0000000000007918 */ /* 0x000fc00000000000 */
        /* <DEDUP_REMOVED lines=12> */
.L_x_1:


//--------------------- .nv.shared.reserved.0     --------------------------
	.section	.nv.shared.reserved.0,"aw",@nobits
	.weak		__nv_reservedSMEM_offset_0_alias
	.size		__nv_reservedSMEM_offset_0_alias, 0, 64
	.other		__nv_reservedSMEM_offset_0_alias,@"STO_CUDA_RESERVED_SHARED STV_DEFAULT"
__nv_reservedSMEM_offset_0_alias:
	.zero		0
	.zero		64


//--------------------- .nv.constant0._Z22BasicConvolutionKernelPfS_ --------------------------
	.section	.nv.constant0._Z22BasicConvolutionKernelPfS_,"a",@progbits
	.sectionflags	@""
	.align	4
.nv.constant0._Z22BasicConvolutionKernelPfS_:
	.zero		912


//--------------------- SYMBOLS --------------------------

	.type		.nv.reservedSmem.offset0,@object
	.size		.nv.reservedSmem.offset0,0x4
